//
// Generated by NVIDIA NVVM Compiler
//
// Compiler Build ID: CL-36424714
// Cuda compilation tools, release 13.0, V13.0.88
// Based on NVVM 20.0.0
//

.version 9.0
.target sm_100
.address_size 64

	// .globl	_Z10sum_kernelPdS_i

.visible .entry _Z10sum_kernelPdS_i(
	.param .u64 .ptr .align 1 _Z10sum_kernelPdS_i_param_0,
	.param .u64 .ptr .align 1 _Z10sum_kernelPdS_i_param_1,
	.param .u32 _Z10sum_kernelPdS_i_param_2
)
{
	.reg .pred 	%p<3>;
	.reg .b32 	%r<11>;
	.reg .b64 	%rd<8>;
	.reg .b64 	%fd<4>;

	ld.param.u64 	%rd3, [_Z10sum_kernelPdS_i_param_0];
	ld.param.u64 	%rd4, [_Z10sum_kernelPdS_i_param_1];
	ld.param.u32 	%r6, [_Z10sum_kernelPdS_i_param_2];
	mov.u32 	%r1, %ntid.x;
	mov.u32 	%r7, %ctaid.x;
	mov.u32 	%r8, %tid.x;
	mad.lo.s32 	%r10, %r1, %r7, %r8;
	setp.ge.s32 	%p1, %r10, %r6;
	@%p1 bra 	$L__BB0_3;
	mov.u32 	%r9, %nctaid.x;
	mul.lo.s32 	%r3, %r1, %r9;
	cvta.to.global.u64 	%rd1, %rd4;
	cvta.to.global.u64 	%rd2, %rd3;
$L__BB0_2:
	mul.wide.s32 	%rd5, %r10, 8;
	add.s64 	%rd6, %rd1, %rd5;
	ld.global.f64 	%fd1, [%rd6];
	add.s64 	%rd7, %rd2, %rd5;
	ld.global.f64 	%fd2, [%rd7];
	add.f64 	%fd3, %fd1, %fd2;
	st.global.f64 	[%rd7], %fd3;
	add.s32 	%r10, %r10, %r3;
	setp.lt.s32 	%p2, %r10, %r6;
	@%p2 bra 	$L__BB0_2;
$L__BB0_3:
	ret;

}


// ===== COMPILED SASS (sm_100) =====

	.target	sm_100

	.elftype	@"ET_EXEC"


//--------------------- .note.nv.tkinfo           --------------------------
	.section	.note.nv.tkinfo,"",@"SHT_NOTE"
	.sectionflags	@"SHF_NOTE_NV_TKINFO"
	.tkinfo
        /*0018*/ 	.word	0x00000002
        /*0030*/ 	.string	""
        /*0030*/ 	.string	"ptxas"
        /*0030*/ 	.string	"Cuda compilation tools, release 13.0, V13.0.88"
        /*0030*/ 	.string	"Build cuda_13.0.r13.0/compiler.36424714_0"
        /*0030*/ 	.string	"-arch sm_100 -m 64 "



//--------------------- .note.nv.cuinfo           --------------------------
	.section	.note.nv.cuinfo,"",@"SHT_NOTE"
	.sectionflags	@"SHF_NOTE_NV_CUINFO"
        /*0018*/ 	.short	0x0002
        /*001a*/ 	.short	0x0064
        /*001c*/ 	.short	0x0082
	.zero		2


//--------------------- .nv.info                  --------------------------
	.section	.nv.info,"",@"SHT_CUDA_INFO"
	.align	4


	//----- nvinfo : EIATTR_REGCOUNT
	.align		4
        /*0000*/ 	.byte	0x04, 0x2f
        /*0002*/ 	.short	(.L_1 - .L_0)
	.align		4
.L_0:
        /*0004*/ 	.word	index@(_Z10sum_kernelPdS_i)
        /*0008*/ 	.word	0x0000000e


	//----- nvinfo : EIATTR_FRAME_SIZE
	.align		4
.L_1:
        /*000c*/ 	.byte	0x04, 0x11
        /*000e*/ 	.short	(.L_3 - .L_2)
	.align		4
.L_2:
        /*0010*/ 	.word	index@(_Z10sum_kernelPdS_i)
        /*0014*/ 	.word	0x00000000


	//----- nvinfo : EIATTR_MIN_STACK_SIZE
	.align		4
.L_3:
        /*0018*/ 	.byte	0x04, 0x12
        /*001a*/ 	.short	(.L_5 - .L_4)
	.align		4
.L_4:
        /*001c*/ 	.word	index@(_Z10sum_kernelPdS_i)
        /*0020*/ 	.word	0x00000000
.L_5:


//--------------------- .nv.compat                --------------------------
	.section	.nv.compat,"",@"SHT_CUDA_COMPAT_INFO"
	.align	4
        /*0000*/ 	.byte	0x02, 0x09, 0x00, 0x00, 0x02, 0x02, 0x01, 0x00, 0x02, 0x05, 0x05, 0x00, 0x03, 0x07, 0x01, 0x01
        /*0010*/ 	.byte	0x02, 0x03, 0x00, 0x00, 0x02, 0x06, 0x01, 0x00, 0x04, 0x0b, 0x08, 0x00, 0x01, 0x00, 0x00, 0x00
        /*0020*/ 	.byte	0x00, 0x00, 0x00, 0x00


//--------------------- .nv.info._Z10sum_kernelPdS_i --------------------------
	.section	.nv.info._Z10sum_kernelPdS_i,"",@"SHT_CUDA_INFO"
	.sectionflags	@""
	.align	4


	//----- nvinfo : EIATTR_CUDA_API_VERSION
	.align		4
        /*0000*/ 	.byte	0x04, 0x37
        /*0002*/ 	.short	(.L_7 - .L_6)
.L_6:
        /*0004*/ 	.word	0x00000082


	//----- nvinfo : EIATTR_KPARAM_INFO
	.align		4
.L_7:
        /*0008*/ 	.byte	0x04, 0x17
        /*000a*/ 	.short	(.L_9 - .L_8)
.L_8:
        /*000c*/ 	.word	0x00000000
        /*0010*/ 	.short	0x0002
        /*0012*/ 	.short	0x0010
        /*0014*/ 	.byte	0x00, 0xf0, 0x11, 0x00


	//----- nvinfo : EIATTR_KPARAM_INFO
	.align		4
.L_9:
        /*0018*/ 	.byte	0x04, 0x17
        /*001a*/ 	.short	(.L_11 - .L_10)
.L_10:
        /*001c*/ 	.word	0x00000000
        /*0020*/ 	.short	0x0001
        /*0022*/ 	.short	0x0008
        /*0024*/ 	.byte	0x00, 0xf5, 0x21, 0x00


	//----- nvinfo : EIATTR_KPARAM_INFO
	.align		4
.L_11:
        /*0028*/ 	.byte	0x04, 0x17
        /*002a*/ 	.short	(.L_13 - .L_12)
.L_12:
        /*002c*/ 	.word	0x00000000
        /*0030*/ 	.short	0x0000
        /*0032*/ 	.short	0x0000
        /*0034*/ 	.byte	0x00, 0xf5, 0x21, 0x00


	//----- nvinfo : EIATTR_SPARSE_MMA_MASK
	.align		4
.L_13:
        /*0038*/ 	.byte	0x03, 0x50
        /*003a*/ 	.short	0x0000


	//----- nvinfo : EIATTR_MAXREG_COUNT
	.align		4
        /*003c*/ 	.byte	0x03, 0x1b
        /*003e*/ 	.short	0x00ff


	//----- nvinfo : EIATTR_MERCURY_ISA_VERSION
	.align		4
        /*0040*/ 	.byte	0x03, 0x5f
        /*0042*/ 	.short	0x0101


	//----- nvinfo : EIATTR_VRC_CTA_INIT_COUNT
	.align		4
        /*0044*/ 	.byte	0x02, 0x4a
	.zero		1
	.zero		1


	//----- nvinfo : EIATTR_EXIT_INSTR_OFFSETS
	.align		4
        /*0048*/ 	.byte	0x04, 0x1c
        /*004a*/ 	.short	(.L_15 - .L_14)


	//   ....[0]....
.L_14:
        /*004c*/ 	.word	0x00000070


	//   ....[1]....
        /*0050*/ 	.word	0x00000160


	//----- nvinfo : EIATTR_CRS_STACK_SIZE
	.align		4
.L_15:
        /*0054*/ 	.byte	0x04, 0x1e
        /*0056*/ 	.short	(.L_17 - .L_16)
.L_16:
        /*0058*/ 	.word	0x00000000


	//----- nvinfo : EIATTR_CBANK_PARAM_SIZE
	.align		4
.L_17:
        /*005c*/ 	.byte	0x03, 0x19
        /*005e*/ 	.short	0x0014


	//----- nvinfo : EIATTR_PARAM_CBANK
	.align		4
        /*0060*/ 	.byte	0x04, 0x0a
        /*0062*/ 	.short	(.L_19 - .L_18)
	.align		4
.L_18:
        /*0064*/ 	.word	index@(.nv.constant0._Z10sum_kernelPdS_i)
        /*0068*/ 	.short	0x0380
        /*006a*/ 	.short	0x0014


	//----- nvinfo : EIATTR_SW_WAR
	.align		4
.L_19:
        /*006c*/ 	.byte	0x04, 0x36
        /*006e*/ 	.short	(.L_21 - .L_20)
.L_20:
        /*0070*/ 	.word	0x00000008
.L_21:


//--------------------- .nv.callgraph             --------------------------
	.section	.nv.callgraph,"",@"SHT_CUDA_CALLGRAPH"
	.align	4
	.sectionentsize	8
	.align		4
        /*0000*/ 	.word	0x00000000
	.align		4
        /*0004*/ 	.word	0xffffffff
	.align		4
        /*0008*/ 	.word	0x00000000
	.align		4
        /*000c*/ 	.word	0xfffffffe
	.align		4
        /*0010*/ 	.word	0x00000000
	.align		4
        /*0014*/ 	.word	0xfffffffd
	.align		4
        /*0018*/ 	.word	0x00000000
	.align		4
        /*001c*/ 	.word	0xfffffffc


//--------------------- .text._Z10sum_kernelPdS_i --------------------------
	.section	.text._Z10sum_kernelPdS_i,"ax",@progbits
	.align	128
        .global         _Z10sum_kernelPdS_i
        .type           _Z10sum_kernelPdS_i,@function
        .size           _Z10sum_kernelPdS_i,(.L_x_2 - _Z10sum_kernelPdS_i)
        .other          _Z10sum_kernelPdS_i,@"STO_CUDA_ENTRY STV_DEFAULT"
_Z10sum_kernelPdS_i:
.text._Z10sum_kernelPdS_i:
[----:B------:R-:W-:Y:S01]  /*0000*/  LDC R1, c[0x0][0x37c] ;  /* 0x0000df00ff017b82 */ /* 0x000fe20000000800 */
[----:B------:R-:W0:Y:S01]  /*0010*/  S2R R0, SR_CTAID.X ;  /* 0x0000000000007919 */ /* 0x000e220000002500 */
[----:B------:R-:W0:Y:S01]  /*0020*/  LDCU UR4, c[0x0][0x360] ;  /* 0x00006c00ff0477ac */ /* 0x000e220008000800 */
[----:B------:R-:W0:Y:S01]  /*0030*/  S2R R3, SR_TID.X ;  /* 0x0000000000037919 */ /* 0x000e220000002100 */
[----:B------:R-:W1:Y:S01]  /*0040*/  LDCU UR8, c[0x0][0x390] ;  /* 0x00007200ff0877ac */ /* 0x000e620008000800 */
[----:B0-----:R-:W-:-:S05]  /*0050*/  IMAD R0, R0, UR4, R3 ;  /* 0x0000000400007c24 */ /* 0x001fca000f8e0203 */
[----:B-1----:R-:W-:-:S13]  /*0060*/  ISETP.GE.AND P0, PT, R0, UR8, PT ;  /* 0x0000000800007c0c */ /* 0x002fda000bf06270 */
[----:B------:R-:W-:Y:S05]  /*0070*/  @P0 EXIT ;  /* 0x000000000000094d */ /* 0x000fea0003800000 */
[----:B------:R-:W0:Y:S01]  /*0080*/  LDC.64 R10, c[0x0][0x380] ;  /* 0x0000e000ff0a7b82 */ /* 0x000e220000000a00 */
[----:B------:R-:W1:Y:S01]  /*0090*/  LDCU UR5, c[0x0][0x370] ;  /* 0x00006e00ff0577ac */ /* 0x000e620008000800 */
[----:B------:R-:W2:Y:S06]  /*00a0*/  LDCU.64 UR6, c[0x0][0x358] ;  /* 0x00006b00ff0677ac */ /* 0x000eac0008000a00 */
[----:B------:R-:W3:Y:S01]  /*00b0*/  LDC.64 R8, c[0x0][0x388] ;  /* 0x0000e200ff087b82 */ /* 0x000ee20000000a00 */
[----:B-1----:R-:W-:-:S12]  /*00c0*/  UIMAD UR4, UR4, UR5, URZ ;  /* 0x00000005040472a4 */ /* 0x002fd8000f8e02ff */
.L_x_0:
[----:B---3--:R-:W-:-:S04]  /*00d0*/  IMAD.WIDE R2, R0, 0x8, R8 ;  /* 0x0000000800027825 */ /* 0x008fc800078e0208 */
[C---:B01----:R-:W-:Y:S02]  /*00e0*/  IMAD.WIDE R4, R0.reuse, 0x8, R10 ;  /* 0x0000000800047825 */ /* 0x043fe400078e020a */
[----:B--2---:R-:W2:Y:S04]  /*00f0*/  LDG.E.64 R2, desc[UR6][R2.64] ;  /* 0x0000000602027981 */ /* 0x004ea8000c1e1b00 */
[----:B------:R-:W2:Y:S01]  /*0100*/  LDG.E.64 R6, desc[UR6][R4.64] ;  /* 0x0000000604067981 */ /* 0x000ea2000c1e1b00 */
[----:B------:R-:W-:-:S04]  /*0110*/  IADD3 R0, PT, PT, R0, UR4, RZ ;  /* 0x0000000400007c10 */ /* 0x000fc8000fffe0ff */
[----:B------:R-:W-:Y:S01]  /*0120*/  ISETP.GE.AND P0, PT, R0, UR8, PT ;  /* 0x0000000800007c0c */ /* 0x000fe2000bf06270 */
[----:B--2---:R-:W-:-:S07]  /*0130*/  DADD R6, R2, R6 ;  /* 0x0000000002067229 */ /* 0x004fce0000000006 */
[----:B------:R1:W-:Y:S05]  /*0140*/  STG.E.64 desc[UR6][R4.64], R6 ;  /* 0x0000000604007986 */ /* 0x0003ea000c101b06 */
[----:B------:R-:W-:Y:S05]  /*0150*/  @!P0 BRA `(.L_x_0) ;  /* 0xfffffffc00dc8947 */ /* 0x000fea000383ffff */
[----:B------:R-:W-:Y:S05]  /*0160*/  EXIT ;  /* 0x000000000000794d */ /* 0x000fea0003800000 */
.L_x_1:
[----:B------:R-:W-:-:S00]  /*0170*/  BRA `(.L_x_1) ;  /* 0xfffffffc00fc7947 */ /* 0x000fc0000383ffff */
[----:B------:R-:W-:-:S00]  /*0180*/  NOP ;  /* 0x0000000000007918 */ /* 0x000fc00000000000 */
[----:B------:R-:W-:-:S00]  /*0190*/  NOP ;  /* 0x0000000000007918 */ /* 0x000fc00000000000 */
[----:B------:R-:W-:-:S00]  /*01a0*/  NOP ;  /* 0x0000000000007918 */ /* 0x000fc00000000000 */
[----:B------:R-:W-:-:S00]  /*01b0*/  NOP ;  /* 0x0000000000007918 */ /* 0x000fc00000000000 */
[----:B------:R-:W-:-:S00]  /*01c0*/  NOP ;  /* 0x0000000000007918 */ /* 0x000fc00000000000 */
[----:B------:R-:W-:-:S00]  /*01d0*/  NOP ;  /* 0x0000000000007918 */ /* 0x000fc00000000000 */
[----:B------:R-:W-:-:S00]  /*01e0*/  NOP ;  /* 0x0000000000007918 */ /* 0x000fc00000000000 */
[----:B------:R-:W-:-:S00]  /*01f0*/  NOP ;  /* 0x0000000000007918 */ /* 0x000fc00000000000 */
.L_x_2:


//--------------------- .nv.shared.reserved.0     --------------------------
	.section	.nv.shared.reserved.0,"aw",@nobits
	.weak		__nv_reservedSMEM_offset_0_alias
	.size		__nv_reservedSMEM_offset_0_alias, 0, 64
	.other		__nv_reservedSMEM_offset_0_alias,@"STO_CUDA_RESERVED_SHARED STV_DEFAULT"
__nv_reservedSMEM_offset_0_alias:
	.zero		0
	.zero		64


//--------------------- .nv.constant0._Z10sum_kernelPdS_i --------------------------
	.section	.nv.constant0._Z10sum_kernelPdS_i,"a",@progbits
	.sectionflags	@""
	.align	4
.nv.constant0._Z10sum_kernelPdS_i:
	.zero		916


//--------------------- SYMBOLS --------------------------

	.type		.nv.reservedSmem.offset0,@object
	.size		.nv.reservedSmem.offset0,0x4
